//
// Generated by NVIDIA NVVM Compiler
//
// Compiler Build ID: CL-36424714
// Cuda compilation tools, release 13.0, V13.0.88
// Based on NVVM 20.0.0
//

.version 9.0
.target sm_100
.address_size 64

	// .globl	_Z10word_countPcS_PiS0_

.visible .entry _Z10word_countPcS_PiS0_(
	.param .u64 .ptr .align 1 _Z10word_countPcS_PiS0__param_0,
	.param .u64 .ptr .align 1 _Z10word_countPcS_PiS0__param_1,
	.param .u64 .ptr .align 1 _Z10word_countPcS_PiS0__param_2,
	.param .u64 .ptr .align 1 _Z10word_countPcS_PiS0__param_3
)
{
	.local .align 4 .b8 	__local_depot0[100];
	.reg .b64 	%SP;
	.reg .b64 	%SPL;
	.reg .pred 	%p<15>;
	.reg .b16 	%rs<10>;
	.reg .b32 	%r<49>;
	.reg .b64 	%rd<45>;

	mov.u64 	%SPL, __local_depot0;
	ld.param.u64 	%rd19, [_Z10word_countPcS_PiS0__param_0];
	ld.param.u64 	%rd20, [_Z10word_countPcS_PiS0__param_1];
	ld.param.u64 	%rd21, [_Z10word_countPcS_PiS0__param_2];
	ld.param.u64 	%rd17, [_Z10word_countPcS_PiS0__param_3];
	cvta.to.global.u64 	%rd1, %rd19;
	cvta.to.global.u64 	%rd2, %rd20;
	cvta.to.global.u64 	%rd22, %rd21;
	add.u64 	%rd3, %SPL, 0;
	mov.u32 	%r20, %tid.x;
	mov.u32 	%r21, %ctaid.x;
	mov.u32 	%r22, %ntid.x;
	mad.lo.s32 	%r23, %r21, %r22, %r20;
	mul.wide.s32 	%rd24, %r23, 4;
	add.s64 	%rd25, %rd22, %rd24;
	ld.global.u32 	%r24, [%rd25];
	cvt.s64.s32 	%rd4, %r24;
	ld.global.u32 	%r1, [%rd25+4];
	not.b32 	%r25, %r24;
	add.s32 	%r2, %r1, %r25;
	setp.lt.s32 	%p3, %r2, 1;
	mov.b64 	%rd43, 0;
	@%p3 bra 	$L__BB0_8;
	cvt.u32.u64 	%r28, %rd4;
	sub.s32 	%r29, %r1, %r28;
	add.s32 	%r30, %r29, -2;
	and.b32  	%r3, %r2, 3;
	setp.lt.u32 	%p4, %r30, 3;
	mov.b32 	%r46, 0;
	@%p4 bra 	$L__BB0_4;
	and.b32  	%r46, %r2, 2147483644;
	neg.s32 	%r41, %r46;
	mov.b32 	%r42, 0;
	mov.u64 	%rd40, %rd3;
$L__BB0_3:
	cvt.s64.s32 	%rd26, %r42;
	add.s64 	%rd27, %rd4, %rd26;
	add.s64 	%rd28, %rd1, %rd27;
	ld.global.u8 	%r32, [%rd28+4];
	ld.global.u8 	%r33, [%rd28+3];
	prmt.b32 	%r34, %r33, %r32, 0x3340U;
	ld.global.u8 	%r35, [%rd28+2];
	ld.global.u8 	%r36, [%rd28+1];
	prmt.b32 	%r37, %r36, %r35, 0x3340U;
	prmt.b32 	%r38, %r37, %r34, 0x5410U;
	st.local.u32 	[%rd40], %r38;
	add.s32 	%r42, %r42, 4;
	add.s32 	%r41, %r41, 4;
	add.s64 	%rd40, %rd40, 4;
	setp.ne.s32 	%p5, %r41, 0;
	@%p5 bra 	$L__BB0_3;
$L__BB0_4:
	setp.eq.s32 	%p6, %r3, 0;
	@%p6 bra 	$L__BB0_7;
	cvt.u64.u32 	%rd29, %r46;
	add.s64 	%rd30, %rd4, %rd29;
	add.s64 	%rd31, %rd30, %rd1;
	add.s64 	%rd42, %rd31, 1;
	add.s64 	%rd41, %rd3, %rd29;
	neg.s32 	%r45, %r3;
	add.s32 	%r46, %r46, %r3;
$L__BB0_6:
	.pragma "nounroll";
	ld.global.u8 	%rs5, [%rd42];
	st.local.u8 	[%rd41], %rs5;
	add.s64 	%rd42, %rd42, 1;
	add.s64 	%rd41, %rd41, 1;
	add.s32 	%r45, %r45, 1;
	setp.ne.s32 	%p7, %r45, 0;
	@%p7 bra 	$L__BB0_6;
$L__BB0_7:
	cvt.u64.u32 	%rd43, %r46;
$L__BB0_8:
	add.s64 	%rd33, %rd3, %rd43;
	mov.b16 	%rs6, 0;
	st.local.u8 	[%rd33], %rs6;
	ld.local.u8 	%rs9, [%rd3];
	setp.eq.s16 	%p9, %rs9, 0;
	mov.b64 	%rd44, 0;
	mov.pred 	%p14, 0;
	@%p9 bra 	$L__BB0_14;
	mov.b32 	%r48, 0;
$L__BB0_10:
	cvt.u64.u32 	%rd34, %r48;
	add.s64 	%rd35, %rd2, %rd34;
	ld.global.u8 	%rs3, [%rd35];
	setp.eq.s16 	%p14, %rs3, 0;
	@%p14 bra 	$L__BB0_13;
	setp.ne.s16 	%p10, %rs9, %rs3;
	@%p10 bra 	$L__BB0_16;
	add.s32 	%r48, %r48, 1;
	add.s64 	%rd37, %rd3, %rd34;
	ld.local.u8 	%rs9, [%rd37+1];
	setp.ne.s16 	%p11, %rs9, 0;
	@%p11 bra 	$L__BB0_10;
$L__BB0_13:
	cvt.u64.u32 	%rd44, %r48;
$L__BB0_14:
	add.s64 	%rd38, %rd2, %rd44;
	ld.global.u8 	%rs8, [%rd38];
	setp.ne.s16 	%p12, %rs8, 0;
	or.pred  	%p13, %p12, %p14;
	@%p13 bra 	$L__BB0_16;
	cvta.to.global.u64 	%rd39, %rd17;
	atom.global.add.u32 	%r40, [%rd39], 1;
$L__BB0_16:
	ret;

}


// ===== COMPILED SASS (sm_100) =====

	.target	sm_100

	.elftype	@"ET_EXEC"


//--------------------- .note.nv.tkinfo           --------------------------
	.section	.note.nv.tkinfo,"",@"SHT_NOTE"
	.sectionflags	@"SHF_NOTE_NV_TKINFO"
	.tkinfo
        /*0018*/ 	.word	0x00000002
        /*0030*/ 	.string	""
        /*0030*/ 	.string	"ptxas"
        /*0030*/ 	.string	"Cuda compilation tools, release 13.0, V13.0.88"
        /*0030*/ 	.string	"Build cuda_13.0.r13.0/compiler.36424714_0"
        /*0030*/ 	.string	"-arch sm_100 -m 64 "



//--------------------- .note.nv.cuinfo           --------------------------
	.section	.note.nv.cuinfo,"",@"SHT_NOTE"
	.sectionflags	@"SHF_NOTE_NV_CUINFO"
        /*0018*/ 	.short	0x0002
        /*001a*/ 	.short	0x0064
        /*001c*/ 	.short	0x0082
	.zero		2


//--------------------- .nv.info                  --------------------------
	.section	.nv.info,"",@"SHT_CUDA_INFO"
	.align	4


	//----- nvinfo : EIATTR_REGCOUNT
	.align		4
        /*0000*/ 	.byte	0x04, 0x2f
        /*0002*/ 	.short	(.L_1 - .L_0)
	.align		4
.L_0:
        /*0004*/ 	.word	index@(_Z10word_countPcS_PiS0_)
        /*0008*/ 	.word	0x00000020


	//----- nvinfo : EIATTR_FRAME_SIZE
	.align		4
.L_1:
        /*000c*/ 	.byte	0x04, 0x11
        /*000e*/ 	.short	(.L_3 - .L_2)
	.align		4
.L_2:
        /*0010*/ 	.word	index@(_Z10word_countPcS_PiS0_)
        /*0014*/ 	.word	0x00000068


	//----- nvinfo : EIATTR_MIN_STACK_SIZE
	.align		4
.L_3:
        /*0018*/ 	.byte	0x04, 0x12
        /*001a*/ 	.short	(.L_5 - .L_4)
	.align		4
.L_4:
        /*001c*/ 	.word	index@(_Z10word_countPcS_PiS0_)
        /*0020*/ 	.word	0x00000068
.L_5:


//--------------------- .nv.compat                --------------------------
	.section	.nv.compat,"",@"SHT_CUDA_COMPAT_INFO"
	.align	4
        /*0000*/ 	.byte	0x02, 0x09, 0x00, 0x00, 0x02, 0x02, 0x01, 0x00, 0x02, 0x05, 0x05, 0x00, 0x03, 0x07, 0x01, 0x01
        /*0010*/ 	.byte	0x02, 0x03, 0x00, 0x00, 0x02, 0x06, 0x01, 0x00, 0x04, 0x0b, 0x08, 0x00, 0x09, 0x00, 0x00, 0x00
        /*0020*/ 	.byte	0x00, 0x00, 0x00, 0x00


//--------------------- .nv.info._Z10word_countPcS_PiS0_ --------------------------
	.section	.nv.info._Z10word_countPcS_PiS0_,"",@"SHT_CUDA_INFO"
	.sectionflags	@""
	.align	4


	//----- nvinfo : EIATTR_CUDA_API_VERSION
	.align		4
        /*0000*/ 	.byte	0x04, 0x37
        /*0002*/ 	.short	(.L_7 - .L_6)
.L_6:
        /*0004*/ 	.word	0x00000082


	//----- nvinfo : EIATTR_KPARAM_INFO
	.align		4
.L_7:
        /*0008*/ 	.byte	0x04, 0x17
        /*000a*/ 	.short	(.L_9 - .L_8)
.L_8:
        /*000c*/ 	.word	0x00000000
        /*0010*/ 	.short	0x0003
        /*0012*/ 	.short	0x0018
        /*0014*/ 	.byte	0x00, 0xf5, 0x21, 0x00


	//----- nvinfo : EIATTR_KPARAM_INFO
	.align		4
.L_9:
        /*0018*/ 	.byte	0x04, 0x17
        /*001a*/ 	.short	(.L_11 - .L_10)
.L_10:
        /*001c*/ 	.word	0x00000000
        /*0020*/ 	.short	0x0002
        /*0022*/ 	.short	0x0010
        /*0024*/ 	.byte	0x00, 0xf5, 0x21, 0x00


	//----- nvinfo : EIATTR_KPARAM_INFO
	.align		4
.L_11:
        /*0028*/ 	.byte	0x04, 0x17
        /*002a*/ 	.short	(.L_13 - .L_12)
.L_12:
        /*002c*/ 	.word	0x00000000
        /*0030*/ 	.short	0x0001
        /*0032*/ 	.short	0x0008
        /*0034*/ 	.byte	0x00, 0xf5, 0x21, 0x00


	//----- nvinfo : EIATTR_KPARAM_INFO
	.align		4
.L_13:
        /*0038*/ 	.byte	0x04, 0x17
        /*003a*/ 	.short	(.L_15 - .L_14)
.L_14:
        /*003c*/ 	.word	0x00000000
        /*0040*/ 	.short	0x0000
        /*0042*/ 	.short	0x0000
        /*0044*/ 	.byte	0x00, 0xf5, 0x21, 0x00


	//----- nvinfo : EIATTR_SPARSE_MMA_MASK
	.align		4
.L_15:
        /*0048*/ 	.byte	0x03, 0x50
        /*004a*/ 	.short	0x0000


	//----- nvinfo : EIATTR_MAXREG_COUNT
	.align		4
        /*004c*/ 	.byte	0x03, 0x1b
        /*004e*/ 	.short	0x00ff


	//----- nvinfo : EIATTR_MERCURY_ISA_VERSION
	.align		4
        /*0050*/ 	.byte	0x03, 0x5f
        /*0052*/ 	.short	0x0101


	//----- nvinfo : EIATTR_INT_WARP_WIDE_INSTR_OFFSETS
	.align		4
        /*0054*/ 	.byte	0x04, 0x31
        /*0056*/ 	.short	(.L_17 - .L_16)


	//   ....[0]....
.L_16:
        /*0058*/ 	.word	0x00000cd0


	//----- nvinfo : EIATTR_VRC_CTA_INIT_COUNT
	.align		4
.L_17:
        /*005c*/ 	.byte	0x02, 0x4a
	.zero		1
	.zero		1


	//----- nvinfo : EIATTR_EXIT_INSTR_OFFSETS
	.align		4
        /*0060*/ 	.byte	0x04, 0x1c
        /*0062*/ 	.short	(.L_19 - .L_18)


	//   ....[0]....
.L_18:
        /*0064*/ 	.word	0x00000bc0


	//   ....[1]....
        /*0068*/ 	.word	0x00000ca0


	//   ....[2]....
        /*006c*/ 	.word	0x00000d20


	//----- nvinfo : EIATTR_CRS_STACK_SIZE
	.align		4
.L_19:
        /*0070*/ 	.byte	0x04, 0x1e
        /*0072*/ 	.short	(.L_21 - .L_20)
.L_20:
        /*0074*/ 	.word	0x00000000


	//----- nvinfo : EIATTR_CBANK_PARAM_SIZE
	.align		4
.L_21:
        /*0078*/ 	.byte	0x03, 0x19
        /*007a*/ 	.short	0x0020


	//----- nvinfo : EIATTR_PARAM_CBANK
	.align		4
        /*007c*/ 	.byte	0x04, 0x0a
        /*007e*/ 	.short	(.L_23 - .L_22)
	.align		4
.L_22:
        /*0080*/ 	.word	index@(.nv.constant0._Z10word_countPcS_PiS0_)
        /*0084*/ 	.short	0x0380
        /*0086*/ 	.short	0x0020


	//----- nvinfo : EIATTR_SW_WAR
	.align		4
.L_23:
        /*0088*/ 	.byte	0x04, 0x36
        /*008a*/ 	.short	(.L_25 - .L_24)
.L_24:
        /*008c*/ 	.word	0x00000008
.L_25:


//--------------------- .nv.callgraph             --------------------------
	.section	.nv.callgraph,"",@"SHT_CUDA_CALLGRAPH"
	.align	4
	.sectionentsize	8
	.align		4
        /*0000*/ 	.word	0x00000000
	.align		4
        /*0004*/ 	.word	0xffffffff
	.align		4
        /*0008*/ 	.word	0x00000000
	.align		4
        /*000c*/ 	.word	0xfffffffe
	.align		4
        /*0010*/ 	.word	0x00000000
	.align		4
        /*0014*/ 	.word	0xfffffffd
	.align		4
        /*0018*/ 	.word	0x00000000
	.align		4
        /*001c*/ 	.word	0xfffffffc


//--------------------- .text._Z10word_countPcS_PiS0_ --------------------------
	.section	.text._Z10word_countPcS_PiS0_,"ax",@progbits
	.align	128
        .global         _Z10word_countPcS_PiS0_
        .type           _Z10word_countPcS_PiS0_,@function
        .size           _Z10word_countPcS_PiS0_,(.L_x_19 - _Z10word_countPcS_PiS0_)
        .other          _Z10word_countPcS_PiS0_,@"STO_CUDA_ENTRY STV_DEFAULT"
_Z10word_countPcS_PiS0_:
.text._Z10word_countPcS_PiS0_:
[----:B------:R-:W0:Y:S01]  /*0000*/  LDC R1, c[0x0][0x37c] ;  /* 0x0000df00ff017b82 */ /* 0x000e220000000800 */
[----:B------:R-:W1:Y:S07]  /*0010*/  S2R R3, SR_TID.X ;  /* 0x0000000000037919 */ /* 0x000e6e0000002100 */
[----:B------:R-:W1:Y:S01]  /*0020*/  S2UR UR6, SR_CTAID.X ;  /* 0x00000000000679c3 */ /* 0x000e620000002500 */
[----:B------:R-:W2:Y:S01]  /*0030*/  LDCU.64 UR4, c[0x0][0x358] ;  /* 0x00006b00ff0477ac */ /* 0x000ea20008000a00 */
[----:B0-----:R-:W-:-:S06]  /*0040*/  VIADD R1, R1, 0xffffff98 ;  /* 0xffffff9801017836 */ /* 0x001fcc0000000000 */
[----:B------:R-:W1:Y:S01]  /*0050*/  LDC R0, c[0x0][0x360] ;  /* 0x0000d800ff007b82 */ /* 0x000e620000000800 */
[----:B------:R-:W0:Y:S07]  /*0060*/  LDCU.64 UR10, c[0x0][0x380] ;  /* 0x00007000ff0a77ac */ /* 0x000e2e0008000a00 */
[----:B------:R-:W3:Y:S01]  /*0070*/  LDC.64 R4, c[0x0][0x390] ;  /* 0x0000e400ff047b82 */ /* 0x000ee20000000a00 */
[----:B-1----:R-:W-:Y:S01]  /*0080*/  IMAD R3, R0, UR6, R3 ;  /* 0x0000000600037c24 */ /* 0x002fe2000f8e0203 */
[----:B------:R-:W1:Y:S03]  /*0090*/  LDCU.64 UR6, c[0x0][0x380] ;  /* 0x00007000ff0677ac */ /* 0x000e660008000a00 */
[----:B---3--:R-:W-:-:S05]  /*00a0*/  IMAD.WIDE R4, R3, 0x4, R4 ;  /* 0x0000000403047825 */ /* 0x008fca00078e0204 */
[----:B--2---:R-:W2:Y:S04]  /*00b0*/  LDG.E R3, desc[UR4][R4.64] ;  /* 0x0000000404037981 */ /* 0x004ea8000c1e1900 */
[----:B------:R-:W3:Y:S01]  /*00c0*/  LDG.E R2, desc[UR4][R4.64+0x4] ;  /* 0x0000040404027981 */ /* 0x000ee2000c1e1900 */
[----:B------:R-:W-:Y:S01]  /*00d0*/  BSSY.RECONVERGENT B2, `(.L_x_0) ;  /* 0x000009a000027945 */ /* 0x000fe20003800200 */
[----:B------:R-:W-:Y:S01]  /*00e0*/  IMAD.MOV.U32 R0, RZ, RZ, RZ ;  /* 0x000000ffff007224 */ /* 0x000fe200078e00ff */
[----:B--2---:R-:W-:-:S05]  /*00f0*/  LOP3.LUT R7, RZ, R3, RZ, 0x33, !PT ;  /* 0x00000003ff077212 */ /* 0x004fca00078e33ff */
[----:B---3--:R-:W-:-:S05]  /*0100*/  IMAD.IADD R7, R2, 0x1, R7 ;  /* 0x0000000102077824 */ /* 0x008fca00078e0207 */
[----:B------:R-:W-:-:S13]  /*0110*/  ISETP.GE.AND P0, PT, R7, 0x1, PT ;  /* 0x000000010700780c */ /* 0x000fda0003f06270 */
[----:B01----:R-:W-:Y:S05]  /*0120*/  @!P0 BRA `(.L_x_1) ;  /* 0x0000000800508947 */ /* 0x003fea0003800000 */
[--C-:B------:R-:W-:Y:S01]  /*0130*/  IADD3 R2, PT, PT, R2, -0x2, -R3.reuse ;  /* 0xfffffffe02027810 */ /* 0x100fe20007ffe803 */
[----:B------:R-:W-:Y:S01]  /*0140*/  BSSY.RECONVERGENT B1, `(.L_x_2) ;  /* 0x000007d000017945 */ /* 0x000fe20003800200 */
[----:B------:R-:W-:Y:S01]  /*0150*/  SHF.R.S32.HI R10, RZ, 0x1f, R3 ;  /* 0x0000001fff0a7819 */ /* 0x000fe20000011403 */
[----:B------:R-:W-:Y:S01]  /*0160*/  IMAD.MOV.U32 R0, RZ, RZ, RZ ;  /* 0x000000ffff007224 */ /* 0x000fe200078e00ff */
[----:B------:R-:W-:Y:S02]  /*0170*/  ISETP.GE.U32.AND P0, PT, R2, 0x3, PT ;  /* 0x000000030200780c */ /* 0x000fe40003f06070 */
[----:B------:R-:W-:-:S11]  /*0180*/  LOP3.LUT R11, R7, 0x3, RZ, 0xc0, !PT ;  /* 0x00000003070b7812 */ /* 0x000fd600078ec0ff */
[----:B------:R-:W-:Y:S05]  /*0190*/  @!P0 BRA `(.L_x_3) ;  /* 0x0000000400dc8947 */ /* 0x000fea0003800000 */
[----:B------:R-:W-:Y:S01]  /*01a0*/  LOP3.LUT R0, R7, 0x7ffffffc, RZ, 0xc0, !PT ;  /* 0x7ffffffc07007812 */ /* 0x000fe200078ec0ff */
[----:B------:R-:W-:Y:S01]  /*01b0*/  BSSY.RELIABLE B0, `(.L_x_4) ;  /* 0x0000065000007945 */ /* 0x000fe20003800100 */
[----:B------:R-:W-:Y:S02]  /*01c0*/  IMAD.MOV.U32 R12, RZ, RZ, RZ ;  /* 0x000000ffff0c7224 */ /* 0x000fe400078e00ff */
[----:B------:R-:W-:Y:S02]  /*01d0*/  IMAD.MOV.U32 R2, RZ, RZ, R1 ;  /* 0x000000ffff027224 */ /* 0x000fe400078e0001 */
[----:B------:R-:W-:-:S05]  /*01e0*/  IMAD.MOV R13, RZ, RZ, -R0 ;  /* 0x000000ffff0d7224 */ /* 0x000fca00078e0a00 */
[----:B------:R-:W-:-:S13]  /*01f0*/  ISETP.GE.AND P0, PT, R13, RZ, PT ;  /* 0x000000ff0d00720c */ /* 0x000fda0003f06270 */
[----:B------:R-:W-:Y:S05]  /*0200*/  @P0 BRA `(.L_x_5) ;  /* 0x00000004007c0947 */ /* 0x000fea0003800000 */
[----:B------:R-:W-:Y:S01]  /*0210*/  IMAD.MOV R4, RZ, RZ, -R13 ;  /* 0x000000ffff047224 */ /* 0x000fe200078e0a0d */
[----:B------:R-:W-:Y:S01]  /*0220*/  BSSY.RECONVERGENT B3, `(.L_x_6) ;  /* 0x0000039000037945 */ /* 0x000fe20003800200 */
[----:B------:R-:W-:-:S03]  /*0230*/  PLOP3.LUT P0, PT, PT, PT, PT, 0x80, 0x8 ;  /* 0x000000000008781c */ /* 0x000fc60003f0f070 */
[----:B------:R-:W-:-:S13]  /*0240*/  ISETP.GT.AND P1, PT, R4, 0xc, PT ;  /* 0x0000000c0400780c */ /* 0x000fda0003f24270 */
[----:B------:R-:W-:Y:S05]  /*0250*/  @!P1 BRA `(.L_x_7) ;  /* 0x0000000000d49947 */ /* 0x000fea0003800000 */
[----:B------:R-:W-:-:S13]  /*0260*/  PLOP3.LUT P0, PT, PT, PT, PT, 0x8, 0x80 ;  /* 0x000000000080781c */ /* 0x000fda0003f0e170 */
.L_x_8:
[--C-:B------:R-:W-:Y:S01]  /*0270*/  SHF.R.S32.HI R5, RZ, 0x1f, R12.reuse ;  /* 0x0000001fff057819 */ /* 0x100fe2000001140c */
[C---:B------:R-:W-:Y:S01]  /*0280*/  VIADD R6, R12.reuse, 0x4 ;  /* 0x000000040c067836 */ /* 0x040fe20000000000 */
[C---:B------:R-:W-:Y:S01]  /*0290*/  IADD3 R26, P1, P2, R3.reuse, UR6, R12 ;  /* 0x00000006031a7c10 */ /* 0x040fe2000fa3e00c */
[C---:B------:R-:W-:Y:S02]  /*02a0*/  VIADD R8, R12.reuse, 0x8 ;  /* 0x000000080c087836 */ /* 0x040fe40000000000 */
[----:B------:R-:W-:Y:S01]  /*02b0*/  VIADD R4, R12, 0xc ;  /* 0x0000000c0c047836 */ /* 0x000fe20000000000 */
[----:B------:R-:W-:Y:S02]  /*02c0*/  IADD3.X R27, PT, PT, R10, UR7, R5, P1, P2 ;  /* 0x000000070a1b7c10 */ /* 0x000fe40008fe4405 */
[--C-:B------:R-:W-:Y:S02]  /*02d0*/  SHF.R.S32.HI R5, RZ, 0x1f, R6.reuse ;  /* 0x0000001fff057819 */ /* 0x100fe40000011406 */
[----:B------:R-:W-:Y:S01]  /*02e0*/  IADD3 R6, P3, P4, R3, UR6, R6 ;  /* 0x0000000603067c10 */ /* 0x000fe2000fc7e006 */
[----:B------:R-:W2:Y:S01]  /*02f0*/  LDG.E.U8 R15, desc[UR4][R26.64+0x4] ;  /* 0x000004041a0f7981 */ /* 0x000ea2000c1e1100 */
[----:B------:R-:W-:-:S02]  /*0300*/  SHF.R.S32.HI R9, RZ, 0x1f, R8 ;  /* 0x0000001fff097819 */ /* 0x000fc40000011408 */
[C---:B------:R-:W-:Y:S01]  /*0310*/  IADD3.X R7, PT, PT, R10.reuse, UR7, R5, P3, P4 ;  /* 0x000000070a077c10 */ /* 0x040fe20009fe8405 */
[----:B------:R-:W2:Y:S01]  /*0320*/  LDG.E.U8 R16, desc[UR4][R26.64+0x3] ;  /* 0x000003041a107981 */ /* 0x000ea2000c1e1100 */
[----:B------:R-:W-:Y:S02]  /*0330*/  SHF.R.S32.HI R5, RZ, 0x1f, R4 ;  /* 0x0000001fff057819 */ /* 0x000fe40000011404 */
[C---:B------:R-:W-:Y:S01]  /*0340*/  IADD3 R8, P1, P2, R3.reuse, UR6, R8 ;  /* 0x0000000603087c10 */ /* 0x040fe2000fa3e008 */
[----:B------:R-:W3:Y:S01]  /*0350*/  LDG.E.U8 R14, desc[UR4][R26.64+0x2] ;  /* 0x000002041a0e7981 */ /* 0x000ee2000c1e1100 */
[----:B------:R-:W-:Y:S02]  /*0360*/  IADD3 R4, P3, P4, R3, UR6, R4 ;  /* 0x0000000603047c10 */ /* 0x000fe4000fc7e004 */
[C---:B------:R-:W-:Y:S01]  /*0370*/  IADD3.X R9, PT, PT, R10.reuse, UR7, R9, P1, P2 ;  /* 0x000000070a097c10 */ /* 0x040fe20008fe4409 */
[----:B------:R-:W3:Y:S01]  /*0380*/  LDG.E.U8 R21, desc[UR4][R26.64+0x1] ;  /* 0x000001041a157981 */ /* 0x000ee2000c1e1100 */
[----:B------:R-:W-:-:S03]  /*0390*/  IADD3.X R5, PT, PT, R10, UR7, R5, P3, P4 ;  /* 0x000000070a057c10 */ /* 0x000fc60009fe8405 */
[----:B------:R-:W4:Y:S04]  /*03a0*/  LDG.E.U8 R18, desc[UR4][R6.64+0x4] ;  /* 0x0000040406127981 */ /* 0x000f28000c1e1100 */
[----:B------:R-:W4:Y:S04]  /*03b0*/  LDG.E.U8 R19, desc[UR4][R6.64+0x3] ;  /* 0x0000030406137981 */ /* 0x000f28000c1e1100 */
[----:B------:R-:W5:Y:S04]  /*03c0*/  LDG.E.U8 R17, desc[UR4][R6.64+0x2] ;  /* 0x0000020406117981 */ /* 0x000f68000c1e1100 */
        /* <DEDUP_REMOVED lines=8> */
[----:B------:R-:W5:Y:S01]  /*0450*/  LDG.E.U8 R28, desc[UR4][R4.64+0x1] ;  /* 0x00000104041c7981 */ /* 0x000f62000c1e1100 */
[----:B------:R-:W-:-:S05]  /*0460*/  VIADD R13, R13, 0x10 ;  /* 0x000000100d0d7836 */ /* 0x000fca0000000000 */
[----:B------:R-:W-:Y:S01]  /*0470*/  ISETP.GE.AND P1, PT, R13, -0xc, PT ;  /* 0xfffffff40d00780c */ /* 0x000fe20003f26270 */
[----:B------:R-:W-:Y:S01]  /*0480*/  VIADD R12, R12, 0x10 ;  /* 0x000000100c0c7836 */ /* 0x000fe20000000000 */
[----:B--2---:R-:W-:Y:S02]  /*0490*/  PRMT R15, R16, 0x3340, R15 ;  /* 0x00003340100f7816 */ /* 0x004fe4000000000f */
[----:B---3--:R-:W-:-:S04]  /*04a0*/  PRMT R14, R21, 0x3340, R14 ;  /* 0x00003340150e7816 */ /* 0x008fc8000000000e */
[----:B------:R-:W-:Y:S02]  /*04b0*/  PRMT R15, R14, 0x5410, R15 ;  /* 0x000054100e0f7816 */ /* 0x000fe4000000000f */
[----:B----4-:R-:W-:Y:S02]  /*04c0*/  PRMT R18, R19, 0x3340, R18 ;  /* 0x0000334013127816 */ /* 0x010fe40000000012 */
[----:B-----5:R-:W-:-:S04]  /*04d0*/  PRMT R17, R24, 0x3340, R17 ;  /* 0x0000334018117816 */ /* 0x020fc80000000011 */
[----:B------:R-:W-:Y:S02]  /*04e0*/  PRMT R17, R17, 0x5410, R18 ;  /* 0x0000541011117816 */ /* 0x000fe40000000012 */
[----:B------:R-:W-:Y:S02]  /*04f0*/  PRMT R22, R23, 0x3340, R22 ;  /* 0x0000334017167816 */ /* 0x000fe40000000016 */
[----:B------:R-:W-:-:S04]  /*0500*/  PRMT R29, R29, 0x3340, R20 ;  /* 0x000033401d1d7816 */ /* 0x000fc80000000014 */
[----:B------:R-:W-:Y:S02]  /*0510*/  PRMT R29, R29, 0x5410, R22 ;  /* 0x000054101d1d7816 */ /* 0x000fe40000000016 */
[----:B------:R-:W-:Y:S02]  /*0520*/  PRMT R26, R27, 0x3340, R26 ;  /* 0x000033401b1a7816 */ /* 0x000fe4000000001a */
[----:B------:R-:W-:-:S04]  /*0530*/  PRMT R25, R28, 0x3340, R25 ;  /* 0x000033401c197816 */ /* 0x000fc80000000019 */
[----:B------:R-:W-:Y:S01]  /*0540*/  PRMT R25, R25, 0x5410, R26 ;  /* 0x0000541019197816 */ /* 0x000fe2000000001a */
[----:B------:R-:W-:Y:S04]  /*0550*/  STL [R2], R15 ;  /* 0x0000000f02007387 */ /* 0x000fe80000100800 */
[----:B------:R-:W-:Y:S04]  /*0560*/  STL [R2+0x4], R17 ;  /* 0x0000041102007387 */ /* 0x000fe80000100800 */
[----:B------:R-:W-:Y:S04]  /*0570*/  STL [R2+0x8], R29 ;  /* 0x0000081d02007387 */ /* 0x000fe80000100800 */
[----:B------:R0:W-:Y:S02]  /*0580*/  STL [R2+0xc], R25 ;  /* 0x00000c1902007387 */ /* 0x0001e40000100800 */
[----:B0-----:R-:W-:Y:S01]  /*0590*/  VIADD R2, R2, 0x10 ;  /* 0x0000001002027836 */ /* 0x001fe20000000000 */
[----:B------:R-:W-:Y:S06]  /*05a0*/  @!P1 BRA `(.L_x_8) ;  /* 0xfffffffc00309947 */ /* 0x000fec000383ffff */
.L_x_7:
[----:B------:R-:W-:Y:S05]  /*05b0*/  BSYNC.RECONVERGENT B3 ;  /* 0x0000000000037941 */ /* 0x000fea0003800200 */
.L_x_6:
[----:B------:R-:W-:Y:S01]  /*05c0*/  IMAD.MOV R4, RZ, RZ, -R13 ;  /* 0x000000ffff047224 */ /* 0x000fe200078e0a0d */
[----:B------:R-:W-:Y:S04]  /*05d0*/  BSSY.RECONVERGENT B3, `(.L_x_9) ;  /* 0x000001f000037945 */ /* 0x000fe80003800200 */
[----:B------:R-:W-:-:S13]  /*05e0*/  ISETP.GT.AND P1, PT, R4, 0x4, PT ;  /* 0x000000040400780c */ /* 0x000fda0003f24270 */
[----:B------:R-:W-:Y:S05]  /*05f0*/  @!P1 BRA `(.L_x_10) ;  /* 0x0000000000709947 */ /* 0x000fea0003800000 */
[----:B------:R-:W0:Y:S01]  /*0600*/  LDCU.64 UR8, c[0x0][0x380] ;  /* 0x00007000ff0877ac */ /* 0x000e220008000a00 */
[----:B------:R-:W-:Y:S01]  /*0610*/  VIADD R4, R12, 0x4 ;  /* 0x000000040c047836 */ /* 0x000fe20000000000 */
[----:B------:R-:W-:-:S04]  /*0620*/  SHF.R.S32.HI R5, RZ, 0x1f, R12 ;  /* 0x0000001fff057819 */ /* 0x000fc8000001140c */
[----:B------:R-:W-:Y:S02]  /*0630*/  SHF.R.S32.HI R9, RZ, 0x1f, R4 ;  /* 0x0000001fff097819 */ /* 0x000fe40000011404 */
[C---:B0-----:R-:W-:Y:S02]  /*0640*/  IADD3 R6, P0, P1, R3.reuse, UR8, R12 ;  /* 0x0000000803067c10 */ /* 0x041fe4000f91e00c */
[----:B------:R-:W-:Y:S02]  /*0650*/  IADD3 R4, P2, P3, R3, UR8, R4 ;  /* 0x0000000803047c10 */ /* 0x000fe4000fb5e004 */
[C---:B------:R-:W-:Y:S02]  /*0660*/  IADD3.X R7, PT, PT, R10.reuse, UR9, R5, P0, P1 ;  /* 0x000000090a077c10 */ /* 0x040fe400087e2405 */
[----:B------:R-:W-:-:S03]  /*0670*/  IADD3.X R5, PT, PT, R10, UR9, R9, P2, P3 ;  /* 0x000000090a057c10 */ /* 0x000fc600097e6409 */
[----:B------:R-:W2:Y:S04]  /*0680*/  LDG.E.U8 R8, desc[UR4][R6.64+0x4] ;  /* 0x0000040406087981 */ /* 0x000ea8000c1e1100 */
[----:B------:R-:W2:Y:S04]  /*0690*/  LDG.E.U8 R9, desc[UR4][R6.64+0x3] ;  /* 0x0000030406097981 */ /* 0x000ea8000c1e1100 */
[----:B------:R-:W3:Y:S04]  /*06a0*/  LDG.E.U8 R14, desc[UR4][R6.64+0x2] ;  /* 0x00000204060e7981 */ /* 0x000ee8000c1e1100 */
[----:B------:R-:W3:Y:S04]  /*06b0*/  LDG.E.U8 R15, desc[UR4][R6.64+0x1] ;  /* 0x00000104060f7981 */ /* 0x000ee8000c1e1100 */
[----:B------:R-:W4:Y:S04]  /*06c0*/  LDG.E.U8 R16, desc[UR4][R4.64+0x4] ;  /* 0x0000040404107981 */ /* 0x000f28000c1e1100 */
[----:B------:R-:W4:Y:S04]  /*06d0*/  LDG.E.U8 R17, desc[UR4][R4.64+0x3] ;  /* 0x0000030404117981 */ /* 0x000f28000c1e1100 */
[----:B------:R-:W5:Y:S04]  /*06e0*/  LDG.E.U8 R18, desc[UR4][R4.64+0x2] ;  /* 0x0000020404127981 */ /* 0x000f68000c1e1100 */
[----:B------:R-:W5:Y:S01]  /*06f0*/  LDG.E.U8 R19, desc[UR4][R4.64+0x1] ;  /* 0x0000010404137981 */ /* 0x000f62000c1e1100 */
[----:B------:R-:W-:Y:S01]  /*0700*/  PLOP3.LUT P0, PT, PT, PT, PT, 0x8, 0x80 ;  /* 0x000000000080781c */ /* 0x000fe20003f0e170 */
[----:B------:R-:W-:-:S02]  /*0710*/  VIADD R13, R13, 0x8 ;  /* 0x000000080d0d7836 */ /* 0x000fc40000000000 */
[----:B------:R-:W-:Y:S01]  /*0720*/  VIADD R12, R12, 0x8 ;  /* 0x000000080c0c7836 */ /* 0x000fe20000000000 */
[----:B--2---:R-:W-:Y:S02]  /*0730*/  PRMT R8, R9, 0x3340, R8 ;  /* 0x0000334009087816 */ /* 0x004fe40000000008 */
[----:B---3--:R-:W-:-:S04]  /*0740*/  PRMT R15, R15, 0x3340, R14 ;  /* 0x000033400f0f7816 */ /* 0x008fc8000000000e */
[----:B------:R-:W-:Y:S02]  /*0750*/  PRMT R15, R15, 0x5410, R8 ;  /* 0x000054100f0f7816 */ /* 0x000fe40000000008 */
[----:B----4-:R-:W-:-:S03]  /*0760*/  PRMT R16, R17, 0x3340, R16 ;  /* 0x0000334011107816 */ /* 0x010fc60000000010 */
[----:B------:R-:W-:Y:S01]  /*0770*/  STL [R2], R15 ;  /* 0x0000000f02007387 */ /* 0x000fe20000100800 */
[----:B-----5:R-:W-:-:S04]  /*0780*/  PRMT R19, R19, 0x3340, R18 ;  /* 0x0000334013137816 */ /* 0x020fc80000000012 */
[----:B------:R-:W-:-:S05]  /*0790*/  PRMT R19, R19, 0x5410, R16 ;  /* 0x0000541013137816 */ /* 0x000fca0000000010 */
[----:B------:R0:W-:Y:S02]  /*07a0*/  STL [R2+0x4], R19 ;  /* 0x0000041302007387 */ /* 0x0001e40000100800 */
[----:B0-----:R-:W-:-:S07]  /*07b0*/  VIADD R2, R2, 0x8 ;  /* 0x0000000802027836 */ /* 0x001fce0000000000 */
.L_x_10:
[----:B------:R-:W-:Y:S05]  /*07c0*/  BSYNC.RECONVERGENT B3 ;  /* 0x0000000000037941 */ /* 0x000fea0003800200 */
.L_x_9:
[----:B------:R-:W-:-:S13]  /*07d0*/  ISETP.NE.OR P0, PT, R13, RZ, P0 ;  /* 0x000000ff0d00720c */ /* 0x000fda0000705670 */
[----:B------:R-:W-:Y:S05]  /*07e0*/  @!P0 BREAK.RELIABLE B0 ;  /* 0x0000000000008942 */ /* 0x000fea0003800100 */
[----:B------:R-:W-:Y:S05]  /*07f0*/  @!P0 BRA `(.L_x_3) ;  /* 0x0000000000448947 */ /* 0x000fea0003800000 */
.L_x_5:
[----:B------:R-:W-:Y:S05]  /*0800*/  BSYNC.RELIABLE B0 ;  /* 0x0000000000007941 */ /* 0x000fea0003800100 */
.L_x_4:
[--C-:B------:R-:W-:Y:S02]  /*0810*/  SHF.R.S32.HI R5, RZ, 0x1f, R12.reuse ;  /* 0x0000001fff057819 */ /* 0x100fe4000001140c */
[----:B------:R-:W-:-:S04]  /*0820*/  IADD3 R4, P0, P1, R3, UR10, R12 ;  /* 0x0000000a03047c10 */ /* 0x000fc8000f91e00c */
[----:B------:R-:W-:-:S05]  /*0830*/  IADD3.X R5, PT, PT, R10, UR11, R5, P0, P1 ;  /* 0x0000000b0a057c10 */ /* 0x000fca00087e2405 */
[----:B------:R-:W2:Y:S04]  /*0840*/  LDG.E.U8 R6, desc[UR4][R4.64+0x4] ;  /* 0x0000040404067981 */ /* 0x000ea8000c1e1100 */
[----:B------:R-:W2:Y:S04]  /*0850*/  LDG.E.U8 R7, desc[UR4][R4.64+0x3] ;  /* 0x0000030404077981 */ /* 0x000ea8000c1e1100 */
[----:B------:R-:W3:Y:S04]  /*0860*/  LDG.E.U8 R8, desc[UR4][R4.64+0x2] ;  /* 0x0000020404087981 */ /* 0x000ee8000c1e1100 */
[----:B------:R-:W3:Y:S01]  /*0870*/  LDG.E.U8 R9, desc[UR4][R4.64+0x1] ;  /* 0x0000010404097981 */ /* 0x000ee2000c1e1100 */
[----:B------:R-:W-:-:S02]  /*0880*/  VIADD R13, R13, 0x4 ;  /* 0x000000040d0d7836 */ /* 0x000fc40000000000 */
[----:B------:R-:W-:-:S03]  /*0890*/  VIADD R12, R12, 0x4 ;  /* 0x000000040c0c7836 */ /* 0x000fc60000000000 */
[----:B------:R-:W-:Y:S02]  /*08a0*/  ISETP.NE.AND P0, PT, R13, RZ, PT ;  /* 0x000000ff0d00720c */ /* 0x000fe40003f05270 */
[----:B--2---:R-:W-:Y:S02]  /*08b0*/  PRMT R6, R7, 0x3340, R6 ;  /* 0x0000334007067816 */ /* 0x004fe40000000006 */
[----:B---3--:R-:W-:-:S04]  /*08c0*/  PRMT R9, R9, 0x3340, R8 ;  /* 0x0000334009097816 */ /* 0x008fc80000000008 */
[----:B------:R-:W-:-:S05]  /*08d0*/  PRMT R9, R9, 0x5410, R6 ;  /* 0x0000541009097816 */ /* 0x000fca0000000006 */
[----:B------:R0:W-:Y:S02]  /*08e0*/  STL [R2], R9 ;  /* 0x0000000902007387 */ /* 0x0001e40000100800 */
[----:B0-----:R-:W-:Y:S01]  /*08f0*/  VIADD R2, R2, 0x4 ;  /* 0x0000000402027836 */ /* 0x001fe20000000000 */
[----:B------:R-:W-:Y:S06]  /*0900*/  @P0 BRA `(.L_x_4) ;  /* 0xfffffffc00c00947 */ /* 0x000fec000383ffff */
.L_x_3:
[----:B------:R-:W-:Y:S05]  /*0910*/  BSYNC.RECONVERGENT B1 ;  /* 0x0000000000017941 */ /* 0x000fea0003800200 */
.L_x_2:
[----:B------:R-:W-:Y:S01]  /*0920*/  ISETP.NE.AND P0, PT, R11, RZ, PT ;  /* 0x000000ff0b00720c */ /* 0x000fe20003f05270 */
[----:B------:R-:W-:-:S12]  /*0930*/  BSSY.RECONVERGENT B0, `(.L_x_1) ;  /* 0x0000013000007945 */ /* 0x000fd80003800200 */
[----:B------:R-:W-:Y:S05]  /*0940*/  @!P0 BRA `(.L_x_11) ;  /* 0x0000000000448947 */ /* 0x000fea0003800000 */
[----:B------:R-:W0:Y:S01]  /*0950*/  LDCU.64 UR8, c[0x0][0x380] ;  /* 0x00007000ff0877ac */ /* 0x000e220008000a00 */
[--C-:B------:R-:W-:Y:S01]  /*0960*/  IMAD.IADD R5, R1, 0x1, R0.reuse ;  /* 0x0000000101057824 */ /* 0x100fe200078e0200 */
[--C-:B0-----:R-:W-:Y:S01]  /*0970*/  IADD3 R3, P0, P1, R3, UR8, R0.reuse ;  /* 0x0000000803037c10 */ /* 0x101fe2000f91e000 */
[----:B------:R-:W-:Y:S02]  /*0980*/  IMAD.IADD R0, R11, 0x1, R0 ;  /* 0x000000010b007824 */ /* 0x000fe400078e0200 */
[----:B------:R-:W-:Y:S01]  /*0990*/  IMAD.MOV R11, RZ, RZ, -R11 ;  /* 0x000000ffff0b7224 */ /* 0x000fe200078e0a0b */
[----:B------:R-:W-:Y:S02]  /*09a0*/  IADD3 R4, P2, PT, R3, 0x1, RZ ;  /* 0x0000000103047810 */ /* 0x000fe40007f5e0ff */
[----:B------:R-:W-:-:S05]  /*09b0*/  IADD3.X R3, PT, PT, R10, UR9, RZ, P0, P1 ;  /* 0x000000090a037c10 */ /* 0x000fca00087e24ff */
[----:B------:R-:W-:-:S07]  /*09c0*/  IMAD.X R3, RZ, RZ, R3, P2 ;  /* 0x000000ffff037224 */ /* 0x000fce00010e0603 */
.L_x_12:
[----:B------:R-:W-:-:S06]  /*09d0*/  IMAD.MOV.U32 R2, RZ, RZ, R4 ;  /* 0x000000ffff027224 */ /* 0x000fcc00078e0004 */
[----:B------:R0:W2:Y:S01]  /*09e0*/  LDG.E.U8 R2, desc[UR4][R2.64] ;  /* 0x0000000402027981 */ /* 0x0000a2000c1e1100 */
[----:B------:R-:W-:Y:S01]  /*09f0*/  VIADD R11, R11, 0x1 ;  /* 0x000000010b0b7836 */ /* 0x000fe20000000000 */
[----:B------:R-:W-:-:S04]  /*0a00*/  IADD3 R4, P1, PT, R4, 0x1, RZ ;  /* 0x0000000104047810 */ /* 0x000fc80007f3e0ff */
[----:B------:R-:W-:Y:S01]  /*0a10*/  ISETP.NE.AND P0, PT, R11, RZ, PT ;  /* 0x000000ff0b00720c */ /* 0x000fe20003f05270 */
[----:B0-----:R-:W-:Y:S01]  /*0a20*/  IMAD.X R3, RZ, RZ, R3, P1 ;  /* 0x000000ffff037224 */ /* 0x001fe200008e0603 */
[----:B--2---:R0:W-:Y:S02]  /*0a30*/  STL.U8 [R5], R2 ;  /* 0x0000000205007387 */ /* 0x0041e40000100000 */
[----:B0-----:R-:W-:-:S09]  /*0a40*/  VIADD R5, R5, 0x1 ;  /* 0x0000000105057836 */ /* 0x001fd20000000000 */
[----:B------:R-:W-:Y:S05]  /*0a50*/  @P0 BRA `(.L_x_12) ;  /* 0xfffffffc00dc0947 */ /* 0x000fea000383ffff */
.L_x_11:
[----:B------:R-:W-:Y:S05]  /*0a60*/  BSYNC.RECONVERGENT B0 ;  /* 0x0000000000007941 */ /* 0x000fea0003800200 */
.L_x_1:
[----:B------:R-:W-:Y:S05]  /*0a70*/  BSYNC.RECONVERGENT B2 ;  /* 0x0000000000027941 */ /* 0x000fea0003800200 */
.L_x_0:
[----:B------:R-:W-:Y:S05]  /*0a80*/  WARPSYNC.ALL ;  /* 0x0000000000007948 */ /* 0x000fea0003800000 */
[----:B------:R-:W-:Y:S01]  /*0a90*/  IMAD.IADD R4, R1, 0x1, R0 ;  /* 0x0000000101047824 */ /* 0x000fe200078e0200 */
[----:B------:R-:W0:Y:S04]  /*0aa0*/  LDCU.64 UR6, c[0x0][0x388] ;  /* 0x00007100ff0677ac */ /* 0x000e280008000a00 */
[----:B------:R1:W-:Y:S04]  /*0ab0*/  STL.U8 [R4], RZ ;  /* 0x000000ff04007387 */ /* 0x0003e80000100000 */
[----:B------:R-:W2:Y:S01]  /*0ac0*/  LDL.U8 R0, [R1] ;  /* 0x0000000001007983 */ /* 0x000ea20000100000 */
[----:B------:R-:W-:Y:S01]  /*0ad0*/  BSSY.RECONVERGENT B0, `(.L_x_13) ;  /* 0x0000017000007945 */ /* 0x000fe20003800200 */
[----:B------:R-:W-:-:S02]  /*0ae0*/  PLOP3.LUT P0, PT, PT, PT, PT, 0x8, 0x80 ;  /* 0x000000000080781c */ /* 0x000fc40003f0e170 */
[----:B------:R-:W-:Y:S02]  /*0af0*/  CS2R R2, SRZ ;  /* 0x0000000000027805 */ /* 0x000fe4000001ff00 */
[----:B--2---:R-:W-:-:S13]  /*0b00*/  ISETP.NE.AND P1, PT, R0, RZ, PT ;  /* 0x000000ff0000720c */ /* 0x004fda0003f25270 */
[----:B01----:R-:W-:Y:S05]  /*0b10*/  @!P1 BRA `(.L_x_14) ;  /* 0x0000000000489947 */ /* 0x003fea0003800000 */
[----:B------:R-:W-:Y:S01]  /*0b20*/  BSSY.RECONVERGENT B1, `(.L_x_15) ;  /* 0x0000010000017945 */ /* 0x000fe20003800200 */
[----:B------:R-:W-:-:S07]  /*0b30*/  IMAD.MOV.U32 R2, RZ, RZ, RZ ;  /* 0x000000ffff027224 */ /* 0x000fce00078e00ff */
.L_x_17:
[----:B------:R-:W-:-:S05]  /*0b40*/  IADD3 R4, P0, PT, R2, UR6, RZ ;  /* 0x0000000602047c10 */ /* 0x000fca000ff1e0ff */
[----:B------:R-:W-:-:S06]  /*0b50*/  IMAD.X R5, RZ, RZ, UR7, P0 ;  /* 0x00000007ff057e24 */ /* 0x000fcc00080e06ff */
[----:B------:R-:W2:Y:S02]  /*0b60*/  LDG.E.U8 R5, desc[UR4][R4.64] ;  /* 0x0000000404057981 */ /* 0x000ea4000c1e1100 */
[----:B--2---:R-:W-:-:S04]  /*0b70*/  ISETP.NE.AND P1, PT, R5, RZ, PT ;  /* 0x000000ff0500720c */ /* 0x004fc80003f25270 */
[----:B------:R-:W-:-:S09]  /*0b80*/  PLOP3.LUT P0, PT, P1, PT, PT, 0x8, 0x80 ;  /* 0x000000000080781c */ /* 0x000fd20000f0e170 */
[----:B------:R-:W-:Y:S05]  /*0b90*/  @!P1 BRA `(.L_x_16) ;  /* 0x0000000000209947 */ /* 0x000fea0003800000 */
[----:B------:R-:W-:-:S04]  /*0ba0*/  PRMT R0, R0, 0x9910, RZ ;  /* 0x0000991000007816 */ /* 0x000fc800000000ff */
[----:B------:R-:W-:-:S13]  /*0bb0*/  ISETP.NE.AND P1, PT, R0, R5, PT ;  /* 0x000000050000720c */ /* 0x000fda0003f25270 */
[----:B------:R-:W-:Y:S05]  /*0bc0*/  @P1 EXIT ;  /* 0x000000000000194d */ /* 0x000fea0003800000 */
[----:B------:R-:W-:-:S06]  /*0bd0*/  IMAD.IADD R0, R1, 0x1, R2 ;  /* 0x0000000101007824 */ /* 0x000fcc00078e0202 */
[----:B------:R-:W2:Y:S01]  /*0be0*/  LDL.U8 R0, [R0+0x1] ;  /* 0x0000010000007983 */ /* 0x000ea20000100000 */
[----:B------:R-:W-:Y:S01]  /*0bf0*/  VIADD R2, R2, 0x1 ;  /* 0x0000000102027836 */ /* 0x000fe20000000000 */
[----:B--2---:R-:W-:-:S13]  /*0c00*/  ISETP.NE.AND P1, PT, R0, RZ, PT ;  /* 0x000000ff0000720c */ /* 0x004fda0003f25270 */
[----:B------:R-:W-:Y:S05]  /*0c10*/  @P1 BRA `(.L_x_17) ;  /* 0xfffffffc00c81947 */ /* 0x000fea000383ffff */
.L_x_16:
[----:B------:R-:W-:Y:S05]  /*0c20*/  BSYNC.RECONVERGENT B1 ;  /* 0x0000000000017941 */ /* 0x000fea0003800200 */
.L_x_15:
[----:B------:R-:W-:-:S07]  /*0c30*/  IMAD.MOV.U32 R3, RZ, RZ, RZ ;  /* 0x000000ffff037224 */ /* 0x000fce00078e00ff */
.L_x_14:
[----:B------:R-:W-:Y:S05]  /*0c40*/  BSYNC.RECONVERGENT B0 ;  /* 0x0000000000007941 */ /* 0x000fea0003800200 */
.L_x_13:
[----:B------:R-:W0:Y:S02]  /*0c50*/  LDCU.64 UR8, c[0x0][0x388] ;  /* 0x00007100ff0877ac */ /* 0x000e240008000a00 */
[----:B0-----:R-:W-:-:S04]  /*0c60*/  IADD3 R2, P1, PT, R2, UR8, RZ ;  /* 0x0000000802027c10 */ /* 0x001fc8000ff3e0ff */
[----:B------:R-:W-:-:S05]  /*0c70*/  IADD3.X R3, PT, PT, R3, UR9, RZ, P1, !PT ;  /* 0x0000000903037c10 */ /* 0x000fca0008ffe4ff */
[----:B------:R-:W2:Y:S02]  /*0c80*/  LDG.E.U8 R2, desc[UR4][R2.64] ;  /* 0x0000000402027981 */ /* 0x000ea4000c1e1100 */
[----:B--2---:R-:W-:-:S13]  /*0c90*/  ISETP.NE.OR P0, PT, R2, RZ, P0 ;  /* 0x000000ff0200720c */ /* 0x004fda0000705670 */
[----:B------:R-:W-:Y:S05]  /*0ca0*/  @P0 EXIT ;  /* 0x000000000000094d */ /* 0x000fea0003800000 */
[----:B------:R-:W0:Y:S01]  /*0cb0*/  S2R R0, SR_LANEID ;  /* 0x0000000000007919 */ /* 0x000e220000000000 */
[----:B------:R-:W1:Y:S01]  /*0cc0*/  LDC.64 R2, c[0x0][0x398] ;  /* 0x0000e600ff027b82 */ /* 0x000e620000000a00 */
[----:B------:R-:W-:Y:S02]  /*0cd0*/  VOTEU.ANY UR6, UPT, PT ;  /* 0x0000000000067886 */ /* 0x000fe400038e0100 */
[----:B------:R-:W-:Y:S02]  /*0ce0*/  UFLO.U32 UR7, UR6 ;  /* 0x00000006000772bd */ /* 0x000fe400080e0000 */
[----:B------:R-:W1:Y:S04]  /*0cf0*/  POPC R5, UR6 ;  /* 0x0000000600057d09 */ /* 0x000e680008000000 */
[----:B0-----:R-:W-:-:S13]  /*0d00*/  ISETP.EQ.U32.AND P0, PT, R0, UR7, PT ;  /* 0x0000000700007c0c */ /* 0x001fda000bf02070 */
[----:B-1----:R-:W-:Y:S01]  /*0d10*/  @P0 REDG.E.ADD.STRONG.GPU desc[UR4][R2.64], R5 ;  /* 0x000000050200098e */ /* 0x002fe2000c12e104 */
[----:B------:R-:W-:Y:S05]  /*0d20*/  EXIT ;  /* 0x000000000000794d */ /* 0x000fea0003800000 */
.L_x_18:
[----:B------:R-:W-:-:S00]  /*0d30*/  BRA `(.L_x_18) ;  /* 0xfffffffc00fc7947 */ /* 0x000fc0000383ffff */
[----:B------:R-:W-:-:S00]  /*0d40*/  NOP ;  /* 0x0000000000007918 */ /* 0x000fc00000000000 */
        /* <DEDUP_REMOVED lines=11> */
.L_x_19:


//--------------------- .nv.shared.reserved.0     --------------------------
	.section	.nv.shared.reserved.0,"aw",@nobits
	.weak		__nv_reservedSMEM_offset_0_alias
	.size		__nv_reservedSMEM_offset_0_alias, 0, 64
	.other		__nv_reservedSMEM_offset_0_alias,@"STO_CUDA_RESERVED_SHARED STV_DEFAULT"
__nv_reservedSMEM_offset_0_alias:
	.zero		0
	.zero		64


//--------------------- .nv.constant0._Z10word_countPcS_PiS0_ --------------------------
	.section	.nv.constant0._Z10word_countPcS_PiS0_,"a",@progbits
	.sectionflags	@""
	.align	4
.nv.constant0._Z10word_countPcS_PiS0_:
	.zero		928


//--------------------- SYMBOLS --------------------------

	.type		.nv.reservedSmem.offset0,@object
	.size		.nv.reservedSmem.offset0,0x4
